//
// Generated by NVIDIA NVVM Compiler
//
// Compiler Build ID: CL-36424714
// Cuda compilation tools, release 13.0, V13.0.88
// Based on NVVM 20.0.0
//

.version 9.0
.target sm_100
.address_size 64

	// .globl	_Z6modderPi
.extern .func  (.param .b32 func_retval0) vprintf
(
	.param .b64 vprintf_param_0,
	.param .b64 vprintf_param_1
)
;
.global .align 1 .b8 $str[20] = {99, 117, 114, 114, 101, 110, 116, 32, 118, 97, 108, 117, 101, 32, 61, 32, 37, 100, 10};

.visible .entry _Z6modderPi(
	.param .u64 .ptr .align 1 _Z6modderPi_param_0
)
{
	.local .align 8 .b8 	__local_depot0[8];
	.reg .b64 	%SP;
	.reg .b64 	%SPL;
	.reg .b32 	%r<5>;
	.reg .b64 	%rd<7>;

	mov.u64 	%SPL, __local_depot0;
	cvta.local.u64 	%SP, %SPL;
	ld.param.u64 	%rd1, [_Z6modderPi_param_0];
	cvta.to.global.u64 	%rd2, %rd1;
	add.u64 	%rd3, %SP, 0;
	add.u64 	%rd4, %SPL, 0;
	ld.global.u32 	%r1, [%rd2];
	st.local.u32 	[%rd4], %r1;
	mov.u64 	%rd5, $str;
	cvta.global.u64 	%rd6, %rd5;
	{ // callseq 0, 0
	.param .b64 param0;
	st.param.b64 	[param0], %rd6;
	.param .b64 param1;
	st.param.b64 	[param1], %rd3;
	.param .b32 retval0;
	call.uni (retval0), 
	vprintf, 
	(
	param0, 
	param1
	);
	ld.param.b32 	%r2, [retval0];
	} // callseq 0
	mov.b32 	%r4, 17;
	st.global.u32 	[%rd2], %r4;
	ret;

}


// ===== COMPILED SASS (sm_100) =====

	.target	sm_100

	.elftype	@"ET_EXEC"


//--------------------- .note.nv.tkinfo           --------------------------
	.section	.note.nv.tkinfo,"",@"SHT_NOTE"
	.sectionflags	@"SHF_NOTE_NV_TKINFO"
	.tkinfo
        /*0018*/ 	.word	0x00000002
        /*0030*/ 	.string	""
        /*0030*/ 	.string	"ptxas"
        /*0030*/ 	.string	"Cuda compilation tools, release 13.0, V13.0.88"
        /*0030*/ 	.string	"Build cuda_13.0.r13.0/compiler.36424714_0"
        /*0030*/ 	.string	"-arch sm_100 -m 64 "



//--------------------- .note.nv.cuinfo           --------------------------
	.section	.note.nv.cuinfo,"",@"SHT_NOTE"
	.sectionflags	@"SHF_NOTE_NV_CUINFO"
        /*0018*/ 	.short	0x0002
        /*001a*/ 	.short	0x0064
        /*001c*/ 	.short	0x0082
	.zero		2


//--------------------- .nv.info                  --------------------------
	.section	.nv.info,"",@"SHT_CUDA_INFO"
	.align	4


	//----- nvinfo : EIATTR_REGCOUNT
	.align		4
        /*0000*/ 	.byte	0x04, 0x2f
        /*0002*/ 	.short	(.L_2 - .L_1)
	.align		4
.L_1:
        /*0004*/ 	.word	index@(_Z6modderPi)
        /*0008*/ 	.word	0x00000018


	//----- nvinfo : EIATTR_FRAME_SIZE
	.align		4
.L_2:
        /*000c*/ 	.byte	0x04, 0x11
        /*000e*/ 	.short	(.L_4 - .L_3)
	.align		4
.L_3:
        /*0010*/ 	.word	index@(_Z6modderPi)
        /*0014*/ 	.word	0x00000008


	//----- nvinfo : EIATTR_MIN_STACK_SIZE
	.align		4
.L_4:
        /*0018*/ 	.byte	0x04, 0x12
        /*001a*/ 	.short	(.L_6 - .L_5)
	.align		4
.L_5:
        /*001c*/ 	.word	index@(_Z6modderPi)
        /*0020*/ 	.word	0x00000008
.L_6:


//--------------------- .nv.compat                --------------------------
	.section	.nv.compat,"",@"SHT_CUDA_COMPAT_INFO"
	.align	4
        /*0000*/ 	.byte	0x02, 0x09, 0x00, 0x00, 0x02, 0x02, 0x01, 0x00, 0x02, 0x05, 0x05, 0x00, 0x03, 0x07, 0x01, 0x01
        /*0010*/ 	.byte	0x02, 0x03, 0x00, 0x00, 0x02, 0x06, 0x01, 0x00, 0x04, 0x0b, 0x08, 0x00, 0x09, 0x00, 0x00, 0x00
        /*0020*/ 	.byte	0x00, 0x00, 0x00, 0x00


//--------------------- .nv.info._Z6modderPi      --------------------------
	.section	.nv.info._Z6modderPi,"",@"SHT_CUDA_INFO"
	.sectionflags	@""
	.align	4


	//----- nvinfo : EIATTR_CUDA_API_VERSION
	.align		4
        /*0000*/ 	.byte	0x04, 0x37
        /*0002*/ 	.short	(.L_8 - .L_7)
.L_7:
        /*0004*/ 	.word	0x00000082


	//----- nvinfo : EIATTR_KPARAM_INFO
	.align		4
.L_8:
        /*0008*/ 	.byte	0x04, 0x17
        /*000a*/ 	.short	(.L_10 - .L_9)
.L_9:
        /*000c*/ 	.word	0x00000000
        /*0010*/ 	.short	0x0000
        /*0012*/ 	.short	0x0000
        /*0014*/ 	.byte	0x00, 0xf5, 0x21, 0x00


	//----- nvinfo : EIATTR_SPARSE_MMA_MASK
	.align		4
.L_10:
        /*0018*/ 	.byte	0x03, 0x50
        /*001a*/ 	.short	0x0000


	//----- nvinfo : EIATTR_MAXREG_COUNT
	.align		4
        /*001c*/ 	.byte	0x03, 0x1b
        /*001e*/ 	.short	0x00ff


	//----- nvinfo : EIATTR_EXTERNS
	.align		4
        /*0020*/ 	.byte	0x04, 0x0f
        /*0022*/ 	.short	(.L_12 - .L_11)


	//   ....[0]....
	.align		4
.L_11:
        /*0024*/ 	.word	index@(vprintf)


	//----- nvinfo : EIATTR_MERCURY_ISA_VERSION
	.align		4
.L_12:
        /*0028*/ 	.byte	0x03, 0x5f
        /*002a*/ 	.short	0x0101


	//----- nvinfo : EIATTR_VRC_CTA_INIT_COUNT
	.align		4
        /*002c*/ 	.byte	0x02, 0x4a
	.zero		1
	.zero		1


	//----- nvinfo : EIATTR_SYSCALL_OFFSETS
	.align		4
        /*0030*/ 	.byte	0x04, 0x46
        /*0032*/ 	.short	(.L_14 - .L_13)


	//   ....[0]....
.L_13:
        /*0034*/ 	.word	0x00000100


	//----- nvinfo : EIATTR_EXIT_INSTR_OFFSETS
	.align		4
.L_14:
        /*0038*/ 	.byte	0x04, 0x1c
        /*003a*/ 	.short	(.L_16 - .L_15)


	//   ....[0]....
.L_15:
        /*003c*/ 	.word	0x00000140


	//----- nvinfo : EIATTR_CBANK_PARAM_SIZE
	.align		4
.L_16:
        /*0040*/ 	.byte	0x03, 0x19
        /*0042*/ 	.short	0x0008


	//----- nvinfo : EIATTR_PARAM_CBANK
	.align		4
        /*0044*/ 	.byte	0x04, 0x0a
        /*0046*/ 	.short	(.L_18 - .L_17)
	.align		4
.L_17:
        /*0048*/ 	.word	index@(.nv.constant0._Z6modderPi)
        /*004c*/ 	.short	0x0380
        /*004e*/ 	.short	0x0008


	//----- nvinfo : EIATTR_SW_WAR
	.align		4
.L_18:
        /*0050*/ 	.byte	0x04, 0x36
        /*0052*/ 	.short	(.L_20 - .L_19)
.L_19:
        /*0054*/ 	.word	0x00000008
.L_20:


//--------------------- .nv.callgraph             --------------------------
	.section	.nv.callgraph,"",@"SHT_CUDA_CALLGRAPH"
	.align	4
	.sectionentsize	8
	.align		4
        /*0000*/ 	.word	0x00000000
	.align		4
        /*0004*/ 	.word	0xffffffff
	.align		4
        /*0008*/ 	.word	index@(_Z6modderPi)
	.align		4
        /*000c*/ 	.word	index@(vprintf)
	.align		4
        /*0010*/ 	.word	0x00000000
	.align		4
        /*0014*/ 	.word	0xfffffffe
	.align		4
        /*0018*/ 	.word	0x00000000
	.align		4
        /*001c*/ 	.word	0xfffffffd
	.align		4
        /*0020*/ 	.word	0x00000000
	.align		4
        /*0024*/ 	.word	0xfffffffc


//--------------------- .nv.constant4             --------------------------
	.section	.nv.constant4,"a",@progbits
	.align	8
	.align		8
.nv.constant4:
        /*0000*/ 	.dword	vprintf
	.align		8
        /*0008*/ 	.dword	$str


//--------------------- .text._Z6modderPi         --------------------------
	.section	.text._Z6modderPi,"ax",@progbits
	.align	128
        .global         _Z6modderPi
        .type           _Z6modderPi,@function
        .size           _Z6modderPi,(.L_x_2 - _Z6modderPi)
        .other          _Z6modderPi,@"STO_CUDA_ENTRY STV_DEFAULT"
_Z6modderPi:
.text._Z6modderPi:
[----:B------:R-:W0:Y:S08]  /*0000*/  LDC R1, c[0x0][0x37c] ;  /* 0x0000df00ff017b82 */ /* 0x000e300000000800 */
[----:B------:R-:W1:Y:S01]  /*0010*/  LDC.64 R2, c[0x0][0x380] ;  /* 0x0000e000ff027b82 */ /* 0x000e620000000a00 */
[----:B------:R-:W1:Y:S01]  /*0020*/  LDCU.64 UR36, c[0x0][0x358] ;  /* 0x00006b00ff2477ac */ /* 0x000e620008000a00 */
[----:B0-----:R-:W-:Y:S01]  /*0030*/  VIADD R1, R1, 0xfffffff8 ;  /* 0xfffffff801017836 */ /* 0x001fe20000000000 */
[----:B------:R-:W0:Y:S01]  /*0040*/  LDCU UR4, c[0x0][0x2f8] ;  /* 0x00005f00ff0477ac */ /* 0x000e220008000800 */
[----:B------:R-:W2:Y:S01]  /*0050*/  LDCU.64 UR6, c[0x4][0x8] ;  /* 0x01000100ff0677ac */ /* 0x000ea20008000a00 */
[----:B-1----:R-:W3:Y:S01]  /*0060*/  LDG.E R2, desc[UR36][R2.64] ;  /* 0x0000002402027981 */ /* 0x002ee2000c1e1900 */
[----:B------:R-:W-:Y:S01]  /*0070*/  MOV R0, 0x0 ;  /* 0x0000000000007802 */ /* 0x000fe20000000f00 */
[----:B------:R-:W1:Y:S01]  /*0080*/  LDCU UR5, c[0x0][0x2fc] ;  /* 0x00005f80ff0577ac */ /* 0x000e620008000800 */
[----:B0-----:R-:W-:Y:S01]  /*0090*/  IADD3 R6, P0, PT, R1, UR4, RZ ;  /* 0x0000000401067c10 */ /* 0x001fe2000ff1e0ff */
[----:B--2---:R-:W-:Y:S01]  /*00a0*/  IMAD.U32 R4, RZ, RZ, UR6 ;  /* 0x00000006ff047e24 */ /* 0x004fe2000f8e00ff */
[----:B------:R0:W2:Y:S01]  /*00b0*/  LDC.64 R8, c[0x4][R0] ;  /* 0x0100000000087b82 */ /* 0x0000a20000000a00 */
[----:B------:R-:W-:-:S02]  /*00c0*/  MOV R5, UR7 ;  /* 0x0000000700057c02 */ /* 0x000fc40008000f00 */
[----:B-1----:R-:W-:Y:S01]  /*00d0*/  IMAD.X R7, RZ, RZ, UR5, P0 ;  /* 0x00000005ff077e24 */ /* 0x002fe200080e06ff */
[----:B--23--:R0:W-:Y:S07]  /*00e0*/  STL [R1], R2 ;  /* 0x0000000201007387 */ /* 0x00c1ee0000100800 */
[----:B------:R-:W-:-:S07]  /*00f0*/  LEPC R20, `(.L_x_0) ;  /* 0x000000001014794e */ /* 0x000fce0000000000 */
[----:B0-----:R-:W-:Y:S05]  /*0100*/  CALL.ABS.NOINC R8 ;  /* 0x0000000008007343 */ /* 0x001fea0003c00000 */
.L_x_0:
[----:B------:R-:W0:Y:S01]  /*0110*/  LDC.64 R2, c[0x0][0x380] ;  /* 0x0000e000ff027b82 */ /* 0x000e220000000a00 */
[----:B------:R-:W-:-:S05]  /*0120*/  HFMA2 R5, -RZ, RZ, 0, 1.013278961181640625e-06 ;  /* 0x00000011ff057431 */ /* 0x000fca00000001ff */
[----:B0-----:R-:W-:Y:S01]  /*0130*/  STG.E desc[UR36][R2.64], R5 ;  /* 0x0000000502007986 */ /* 0x001fe2000c101924 */
[----:B------:R-:W-:Y:S05]  /*0140*/  EXIT ;  /* 0x000000000000794d */ /* 0x000fea0003800000 */
.L_x_1:
[----:B------:R-:W-:-:S00]  /*0150*/  BRA `(.L_x_1) ;  /* 0xfffffffc00fc7947 */ /* 0x000fc0000383ffff */
[----:B------:R-:W-:-:S00]  /*0160*/  NOP ;  /* 0x0000000000007918 */ /* 0x000fc00000000000 */
        /* <DEDUP_REMOVED lines=9> */
.L_x_2:


//--------------------- .nv.global.init           --------------------------
	.section	.nv.global.init,"aw",@progbits
.nv.global.init:
	.type		$str,@object
	.size		$str,(.L_0 - $str)
$str:
        /*0000*/ 	.byte	0x63, 0x75, 0x72, 0x72, 0x65, 0x6e, 0x74, 0x20, 0x76, 0x61, 0x6c, 0x75, 0x65, 0x20, 0x3d, 0x20
        /*0010*/ 	.byte	0x25, 0x64, 0x0a, 0x00
.L_0:


//--------------------- .nv.shared.reserved.0     --------------------------
	.section	.nv.shared.reserved.0,"aw",@nobits
	.weak		__nv_reservedSMEM_offset_0_alias
	.size		__nv_reservedSMEM_offset_0_alias, 0, 64
	.other		__nv_reservedSMEM_offset_0_alias,@"STO_CUDA_RESERVED_SHARED STV_DEFAULT"
__nv_reservedSMEM_offset_0_alias:
	.zero		0
	.zero		64


//--------------------- .nv.constant0._Z6modderPi --------------------------
	.section	.nv.constant0._Z6modderPi,"a",@progbits
	.sectionflags	@""
	.align	4
.nv.constant0._Z6modderPi:
	.zero		904


//--------------------- SYMBOLS --------------------------

	.type		.nv.reservedSmem.offset0,@object
	.size		.nv.reservedSmem.offset0,0x4
	.type		vprintf,@function
